	.headerflags	@"EF_CUDA_TEXMODE_UNIFIED EF_CUDA_64BIT_ADDRESS EF_CUDA_ACCELERATORS EF_CUDA_SM90 EF_CUDA_VIRTUAL_SM(EF_CUDA_SM90)"
	.elftype	@"ET_EXEC"


//--------------------- .nv.info                  --------------------------
	.section	.nv.info,"",@"SHT_CUDA_INFO"
	.align	4


	//----- nvinfo : EIATTR_REGCOUNT
	.align		4
        /*0000*/ 	.byte	0x04, 0x2f
        /*0002*/ 	.short	(.L_1 - .L_0)
	.align		4
.L_0:
        /*0004*/ 	.word	index@(triton_per_fused_pow_sum_24)
        /*0008*/ 	.word	0x00000010


	//----- nvinfo : EIATTR_MIN_STACK_SIZE
	.align		4
.L_1:
        /*000c*/ 	.byte	0x04, 0x12
        /*000e*/ 	.short	(.L_3 - .L_2)
	.align		4
.L_2:
        /*0010*/ 	.word	index@(triton_per_fused_pow_sum_24)
        /*0014*/ 	.word	0x00000000


	//----- nvinfo : EIATTR_FRAME_SIZE
	.align		4
.L_3:
        /*0018*/ 	.byte	0x04, 0x11
        /*001a*/ 	.short	(.L_5 - .L_4)
	.align		4
.L_4:
        /*001c*/ 	.word	index@(triton_per_fused_pow_sum_24)
        /*0020*/ 	.word	0x00000000


	//----- nvinfo : EIATTR_MIN_STACK_SIZE
	.align		4
.L_5:
        /*0024*/ 	.byte	0x04, 0x12
        /*0026*/ 	.short	(.L_7 - .L_6)
	.align		4
.L_6:
        /*0028*/ 	.word	index@(triton_per_fused_pow_sum_24)
        /*002c*/ 	.word	0x00000000
.L_7:


//--------------------- .nv.info.triton_per_fused_pow_sum_24 --------------------------
	.section	.nv.info.triton_per_fused_pow_sum_24,"",@"SHT_CUDA_INFO"
	.sectionflags	@""
	.align	4


	//----- nvinfo : EIATTR_CUDA_API_VERSION
	.align		4
        /*0000*/ 	.byte	0x04, 0x37
        /*0002*/ 	.short	(.L_9 - .L_8)
.L_8:
        /*0004*/ 	.word	0x0000007c


	//----- nvinfo : EIATTR_KPARAM_INFO
	.align		4
.L_9:
        /*0008*/ 	.byte	0x04, 0x17
        /*000a*/ 	.short	(.L_11 - .L_10)
.L_10:
        /*000c*/ 	.word	0x00000000
        /*0010*/ 	.short	0x0003
        /*0012*/ 	.short	0x0014
        /*0014*/ 	.byte	0x00, 0xf0, 0x11, 0x00


	//----- nvinfo : EIATTR_KPARAM_INFO
	.align		4
.L_11:
        /*0018*/ 	.byte	0x04, 0x17
        /*001a*/ 	.short	(.L_13 - .L_12)
.L_12:
        /*001c*/ 	.word	0x00000000
        /*0020*/ 	.short	0x0002
        /*0022*/ 	.short	0x0010
        /*0024*/ 	.byte	0x00, 0xf0, 0x11, 0x00


	//----- nvinfo : EIATTR_KPARAM_INFO
	.align		4
.L_13:
        /*0028*/ 	.byte	0x04, 0x17
        /*002a*/ 	.short	(.L_15 - .L_14)
.L_14:
        /*002c*/ 	.word	0x00000000
        /*0030*/ 	.short	0x0001
        /*0032*/ 	.short	0x0008
        /*0034*/ 	.byte	0x00, 0xf4, 0x21, 0x00


	//----- nvinfo : EIATTR_KPARAM_INFO
	.align		4
.L_15:
        /*0038*/ 	.byte	0x04, 0x17
        /*003a*/ 	.short	(.L_17 - .L_16)
.L_16:
        /*003c*/ 	.word	0x00000000
        /*0040*/ 	.short	0x0000
        /*0042*/ 	.short	0x0000
        /*0044*/ 	.byte	0x00, 0xf4, 0x21, 0x00


	//----- nvinfo : EIATTR_SPARSE_MMA_MASK
	.align		4
.L_17:
        /*0048*/ 	.byte	0x03, 0x50
        /*004a*/ 	.short	0x0000


	//----- nvinfo : EIATTR_MAXREG_COUNT
	.align		4
        /*004c*/ 	.byte	0x03, 0x1b
        /*004e*/ 	.short	0x00ff


	//----- nvinfo : EIATTR_EXIT_INSTR_OFFSETS
	.align		4
        /*0050*/ 	.byte	0x04, 0x1c
        /*0052*/ 	.short	(.L_19 - .L_18)


	//   ....[0]....
.L_18:
        /*0054*/ 	.word	0x00000210


	//   ....[1]....
        /*0058*/ 	.word	0x00000230


	//----- nvinfo : EIATTR_REQNTID
	.align		4
.L_19:
        /*005c*/ 	.byte	0x04, 0x10
        /*005e*/ 	.short	(.L_21 - .L_20)
.L_20:
        /*0060*/ 	.word	0x00000040
        /*0064*/ 	.word	0x00000001
        /*0068*/ 	.word	0x00000001


	//----- nvinfo : EIATTR_CBANK_PARAM_SIZE
	.align		4
.L_21:
        /*006c*/ 	.byte	0x03, 0x19
        /*006e*/ 	.short	0x0018


	//----- nvinfo : EIATTR_PARAM_CBANK
	.align		4
        /*0070*/ 	.byte	0x04, 0x0a
        /*0072*/ 	.short	(.L_23 - .L_22)
	.align		4
.L_22:
        /*0074*/ 	.word	index@(.nv.constant0.triton_per_fused_pow_sum_24)
        /*0078*/ 	.short	0x0210
        /*007a*/ 	.short	0x0018


	//----- nvinfo : EIATTR_SW_WAR
	.align		4
.L_23:
        /*007c*/ 	.byte	0x04, 0x36
        /*007e*/ 	.short	(.L_25 - .L_24)
.L_24:
        /*0080*/ 	.word	0x00000008
.L_25:


//--------------------- .nv.callgraph             --------------------------
	.section	.nv.callgraph,"",@"SHT_CUDA_CALLGRAPH"
	.align	4
	.sectionentsize	8
	.align		4
        /*0000*/ 	.word	0x00000000
	.align		4
        /*0004*/ 	.word	0xffffffff
	.align		4
        /*0008*/ 	.word	0x00000000
	.align		4
        /*000c*/ 	.word	0xfffffffe
	.align		4
        /*0010*/ 	.word	0x00000000
	.align		4
        /*0014*/ 	.word	0xfffffffd
	.align		4
        /*0018*/ 	.word	0x00000000
	.align		4
        /*001c*/ 	.word	0xfffffffc


//--------------------- .text.triton_per_fused_pow_sum_24 --------------------------
	.section	.text.triton_per_fused_pow_sum_24,"ax",@progbits
	.align	128
        .global         triton_per_fused_pow_sum_24
        .type           triton_per_fused_pow_sum_24,@function
        .size           triton_per_fused_pow_sum_24,(.L_x_1 - triton_per_fused_pow_sum_24)
        .other          triton_per_fused_pow_sum_24,@"STO_CUDA_ENTRY STV_DEFAULT"
triton_per_fused_pow_sum_24:
.text.triton_per_fused_pow_sum_24:
[----:B------:R-:W0:Y:S02]  /*0000*/  LDC R1, c[0x0][0x28] ;  /* 0x00000a00ff017b82 */ /* 0x000e240000000800 */
[----:B------:R-:W1:Y:S01]  /*0010*/  S2R R0, SR_TID.X ;  /* 0x0000000000007919 */ /* 0x000e620000002100 */
[----:B------:R-:W2:Y:S01]  /*0020*/  LDC.64 R6, c[0x0][0x210] ;  /* 0x00008400ff067b82 */ /* 0x000ea20000000a00 */
[----:B------:R-:W-:Y:S01]  /*0030*/  MOV R10, RZ ;  /* 0x000000ff000a7202 */ /* 0x000fe20000000f00 */
[----:B------:R-:W-:Y:S01]  /*0040*/  ULDC.64 UR4, c[0x0][0x208] ;  /* 0x0000820000047ab9 */ /* 0x000fe20000000a00 */
[----:B------:R-:W3:Y:S01]  /*0050*/  S2R R11, SR_CTAID.X ;  /* 0x00000000000b7919 */ /* 0x000ee20000002500 */
[----:B-1----:R-:W-:-:S04]  /*0060*/  LOP3.LUT R0, R0, 0x3f, RZ, 0xc0, !PT ;  /* 0x0000003f00007812 */ /* 0x002fc800078ec0ff */
[----:B---3--:R-:W-:-:S04]  /*0070*/  LEA R11, R11, R0, 0x6 ;  /* 0x000000000b0b7211 */ /* 0x008fc800078e30ff */
[C---:B------:R-:W-:Y:S01]  /*0080*/  ISETP.GE.AND P0, PT, R11.reuse, 0x24, PT ;  /* 0x000000240b00780c */ /* 0x040fe20003f06270 */
[----:B------:R-:W-:-:S05]  /*0090*/  IMAD.HI R0, R11, 0x38e38e39, RZ ;  /* 0x38e38e390b007827 */ /* 0x000fca00078e02ff */
[----:B------:R-:W-:-:S04]  /*00a0*/  SHF.R.S32.HI R3, RZ, 0x1, R0 ;  /* 0x00000001ff037819 */ /* 0x000fc80000011400 */
[----:B------:R-:W-:-:S05]  /*00b0*/  LEA.HI R0, R0, R3, RZ, 0x1 ;  /* 0x0000000300007211 */ /* 0x000fca00078f08ff */
[----:B------:R-:W-:-:S04]  /*00c0*/  IMAD R3, R0, -0x9, R11 ;  /* 0xfffffff700037824 */ /* 0x000fc800078e020b */
[----:B------:R-:W-:Y:S01]  /*00d0*/  IMAD R5, R0, 0x1b, R3 ;  /* 0x0000001b00057824 */ /* 0x000fe200078e0203 */
[----:B------:R-:W-:-:S03]  /*00e0*/  HFMA2.MMA R0, -RZ, RZ, 0, 0 ;  /* 0x00000000ff007435 */ /* 0x000fc600000001ff */
[----:B--2---:R-:W-:Y:S01]  /*00f0*/  IMAD.WIDE R2, R5, 0x4, R6 ;  /* 0x0000000405027825 */ /* 0x004fe200078e0206 */
[----:B------:R-:W-:-:S03]  /*0100*/  IADD3 R9, R5, 0x9, RZ ;  /* 0x0000000905097810 */ /* 0x000fc60007ffe0ff */
[----:B------:R-:W-:Y:S02]  /*0110*/  VIADD R13, R5, 0x12 ;  /* 0x00000012050d7836 */ /* 0x000fe40000000000 */
[--C-:B------:R-:W-:Y:S01]  /*0120*/  IMAD.WIDE R4, R9, 0x4, R6.reuse ;  /* 0x0000000409047825 */ /* 0x100fe200078e0206 */
[----:B------:R1:W2:Y:S01]  /*0130*/  @!P0 LDG.E R0, desc[UR4][R2.64] ;  /* 0x0000000402008981 */ /* 0x0002a2000c1e1900 */
[----:B------:R-:W1:Y:S02]  /*0140*/  LDC.64 R8, c[0x0][0x218] ;  /* 0x00008600ff087b82 */ /* 0x000e640000000a00 */
[----:B------:R-:W-:Y:S01]  /*0150*/  IMAD.MOV.U32 R12, RZ, RZ, RZ ;  /* 0x000000ffff0c7224 */ /* 0x000fe200078e00ff */
[----:B------:R-:W3:Y:S01]  /*0160*/  @!P0 LDG.E R10, desc[UR4][R4.64] ;  /* 0x00000004040a8981 */ /* 0x000ee2000c1e1900 */
[----:B------:R-:W-:-:S05]  /*0170*/  IMAD.WIDE R6, R13, 0x4, R6 ;  /* 0x000000040d067825 */ /* 0x000fca00078e0206 */
[----:B------:R-:W4:Y:S01]  /*0180*/  @!P0 LDG.E R12, desc[UR4][R6.64] ;  /* 0x00000004060c8981 */ /* 0x000f22000c1e1900 */
[----:B-1----:R-:W-:Y:S01]  /*0190*/  IMAD.WIDE R2, R11, 0x4, R8 ;  /* 0x000000040b027825 */ /* 0x002fe200078e0208 */
[----:B--2---:R-:W-:Y:S02]  /*01a0*/  SEL R0, R0, RZ, !P0 ;  /* 0x000000ff00007207 */ /* 0x004fe40004000000 */
[----:B---3--:R-:W-:-:S05]  /*01b0*/  SEL R13, R10, RZ, !P0 ;  /* 0x000000ff0a0d7207 */ /* 0x008fca0004000000 */
[----:B------:R-:W-:Y:S01]  /*01c0*/  FADD R13, R0, R13 ;  /* 0x0000000d000d7221 */ /* 0x000fe20000000000 */
[----:B----4-:R-:W-:-:S05]  /*01d0*/  SEL R12, R12, RZ, !P0 ;  /* 0x000000ff0c0c7207 */ /* 0x010fca0004000000 */
[----:B------:R-:W-:-:S04]  /*01e0*/  FADD R12, R12, R13 ;  /* 0x0000000d0c0c7221 */ /* 0x000fc80000000000 */
[----:B------:R-:W-:-:S05]  /*01f0*/  FADD R12, RZ, R12 ;  /* 0x0000000cff0c7221 */ /* 0x000fca0000000000 */
[----:B------:R-:W-:Y:S01]  /*0200*/  SEL R9, R12, RZ, !P0 ;  /* 0x000000ff0c097207 */ /* 0x000fe20004000000 */
[----:B------:R-:W-:Y:S06]  /*0210*/  @P0 EXIT ;  /* 0x000000000000094d */ /* 0x000fec0003800000 */
[----:B------:R-:W-:Y:S01]  /*0220*/  STG.E desc[UR4][R2.64], R9 ;  /* 0x0000000902007986 */ /* 0x000fe2000c101904 */
[----:B------:R-:W-:Y:S05]  /*0230*/  EXIT ;  /* 0x000000000000794d */ /* 0x000fea0003800000 */
.L_x_0:
[----:B------:R-:W-:-:S00]  /*0240*/  BRA `(.L_x_0) ;  /* 0xfffffffc00fc7947 */ /* 0x000fc0000383ffff */
[----:B------:R-:W-:-:S00]  /*0250*/  NOP ;  /* 0x0000000000007918 */ /* 0x000fc00000000000 */
        /* <DEDUP_REMOVED lines=10> */
.L_x_1:


//--------------------- .nv.constant0.triton_per_fused_pow_sum_24 --------------------------
	.section	.nv.constant0.triton_per_fused_pow_sum_24,"a",@progbits
	.sectionflags	@""
	.align	4
.nv.constant0.triton_per_fused_pow_sum_24:
	.zero		552
